	.headerflags	@"EF_CUDA_TEXMODE_UNIFIED EF_CUDA_64BIT_ADDRESS EF_CUDA_ACCELERATORS EF_CUDA_SM90 EF_CUDA_VIRTUAL_SM(EF_CUDA_SM90)"
	.elftype	@"ET_EXEC"


//--------------------- .nv.info                  --------------------------
	.section	.nv.info,"",@"SHT_CUDA_INFO"
	.align	4


	//----- nvinfo : EIATTR_REGCOUNT
	.align		4
        /*0000*/ 	.byte	0x04, 0x2f
        /*0002*/ 	.short	(.L_1 - .L_0)
	.align		4
.L_0:
        /*0004*/ 	.word	index@(triton_poi_fused_1)
        /*0008*/ 	.word	0x0000001c


	//----- nvinfo : EIATTR_MIN_STACK_SIZE
	.align		4
.L_1:
        /*000c*/ 	.byte	0x04, 0x12
        /*000e*/ 	.short	(.L_3 - .L_2)
	.align		4
.L_2:
        /*0010*/ 	.word	index@(triton_poi_fused_1)
        /*0014*/ 	.word	0x00000000


	//----- nvinfo : EIATTR_FRAME_SIZE
	.align		4
.L_3:
        /*0018*/ 	.byte	0x04, 0x11
        /*001a*/ 	.short	(.L_5 - .L_4)
	.align		4
.L_4:
        /*001c*/ 	.word	index@(triton_poi_fused_1)
        /*0020*/ 	.word	0x00000000


	//----- nvinfo : EIATTR_MIN_STACK_SIZE
	.align		4
.L_5:
        /*0024*/ 	.byte	0x04, 0x12
        /*0026*/ 	.short	(.L_7 - .L_6)
	.align		4
.L_6:
        /*0028*/ 	.word	index@(triton_poi_fused_1)
        /*002c*/ 	.word	0x00000000
.L_7:


//--------------------- .nv.info.triton_poi_fused_1 --------------------------
	.section	.nv.info.triton_poi_fused_1,"",@"SHT_CUDA_INFO"
	.sectionflags	@""
	.align	4


	//----- nvinfo : EIATTR_CUDA_API_VERSION
	.align		4
        /*0000*/ 	.byte	0x04, 0x37
        /*0002*/ 	.short	(.L_9 - .L_8)
.L_8:
        /*0004*/ 	.word	0x0000007c


	//----- nvinfo : EIATTR_KPARAM_INFO
	.align		4
.L_9:
        /*0008*/ 	.byte	0x04, 0x17
        /*000a*/ 	.short	(.L_11 - .L_10)
.L_10:
        /*000c*/ 	.word	0x00000000
        /*0010*/ 	.short	0x0003
        /*0012*/ 	.short	0x0014
        /*0014*/ 	.byte	0x00, 0xf0, 0x11, 0x00


	//----- nvinfo : EIATTR_KPARAM_INFO
	.align		4
.L_11:
        /*0018*/ 	.byte	0x04, 0x17
        /*001a*/ 	.short	(.L_13 - .L_12)
.L_12:
        /*001c*/ 	.word	0x00000000
        /*0020*/ 	.short	0x0002
        /*0022*/ 	.short	0x0010
        /*0024*/ 	.byte	0x00, 0xf0, 0x11, 0x00


	//----- nvinfo : EIATTR_KPARAM_INFO
	.align		4
.L_13:
        /*0028*/ 	.byte	0x04, 0x17
        /*002a*/ 	.short	(.L_15 - .L_14)
.L_14:
        /*002c*/ 	.word	0x00000000
        /*0030*/ 	.short	0x0001
        /*0032*/ 	.short	0x0008
        /*0034*/ 	.byte	0x00, 0xf4, 0x21, 0x00


	//----- nvinfo : EIATTR_KPARAM_INFO
	.align		4
.L_15:
        /*0038*/ 	.byte	0x04, 0x17
        /*003a*/ 	.short	(.L_17 - .L_16)
.L_16:
        /*003c*/ 	.word	0x00000000
        /*0040*/ 	.short	0x0000
        /*0042*/ 	.short	0x0000
        /*0044*/ 	.byte	0x00, 0xf4, 0x21, 0x00


	//----- nvinfo : EIATTR_SPARSE_MMA_MASK
	.align		4
.L_17:
        /*0048*/ 	.byte	0x03, 0x50
        /*004a*/ 	.short	0x0000


	//----- nvinfo : EIATTR_MAXREG_COUNT
	.align		4
        /*004c*/ 	.byte	0x03, 0x1b
        /*004e*/ 	.short	0x00ff


	//----- nvinfo : EIATTR_EXIT_INSTR_OFFSETS
	.align		4
        /*0050*/ 	.byte	0x04, 0x1c
        /*0052*/ 	.short	(.L_19 - .L_18)


	//   ....[0]....
.L_18:
        /*0054*/ 	.word	0x000004b0


	//----- nvinfo : EIATTR_REQNTID
	.align		4
.L_19:
        /*0058*/ 	.byte	0x04, 0x10
        /*005a*/ 	.short	(.L_21 - .L_20)
.L_20:
        /*005c*/ 	.word	0x00000080
        /*0060*/ 	.word	0x00000001
        /*0064*/ 	.word	0x00000001


	//----- nvinfo : EIATTR_CBANK_PARAM_SIZE
	.align		4
.L_21:
        /*0068*/ 	.byte	0x03, 0x19
        /*006a*/ 	.short	0x0018


	//----- nvinfo : EIATTR_PARAM_CBANK
	.align		4
        /*006c*/ 	.byte	0x04, 0x0a
        /*006e*/ 	.short	(.L_23 - .L_22)
	.align		4
.L_22:
        /*0070*/ 	.word	index@(.nv.constant0.triton_poi_fused_1)
        /*0074*/ 	.short	0x0210
        /*0076*/ 	.short	0x0018


	//----- nvinfo : EIATTR_SW_WAR
	.align		4
.L_23:
        /*0078*/ 	.byte	0x04, 0x36
        /*007a*/ 	.short	(.L_25 - .L_24)
.L_24:
        /*007c*/ 	.word	0x00000008
.L_25:


//--------------------- .nv.callgraph             --------------------------
	.section	.nv.callgraph,"",@"SHT_CUDA_CALLGRAPH"
	.align	4
	.sectionentsize	8
	.align		4
        /*0000*/ 	.word	0x00000000
	.align		4
        /*0004*/ 	.word	0xffffffff
	.align		4
        /*0008*/ 	.word	0x00000000
	.align		4
        /*000c*/ 	.word	0xfffffffe
	.align		4
        /*0010*/ 	.word	0x00000000
	.align		4
        /*0014*/ 	.word	0xfffffffd
	.align		4
        /*0018*/ 	.word	0x00000000
	.align		4
        /*001c*/ 	.word	0xfffffffc


//--------------------- .text.triton_poi_fused_1  --------------------------
	.section	.text.triton_poi_fused_1,"ax",@progbits
	.sectionflags	@"SHF_BARRIERS=1"
	.align	128
        .global         triton_poi_fused_1
        .type           triton_poi_fused_1,@function
        .size           triton_poi_fused_1,(.L_x_1 - triton_poi_fused_1)
        .other          triton_poi_fused_1,@"STO_CUDA_ENTRY STV_DEFAULT"
triton_poi_fused_1:
.text.triton_poi_fused_1:
[----:B------:R-:W-:Y:S01]  /*0000*/  LDC R1, c[0x0][0x28] ;  /* 0x00000a00ff017b82 */ /* 0x000fe20000000800 */
[----:B------:R-:W1:Y:S07]  /*0010*/  S2R R13, SR_TID.X ;  /* 0x00000000000d7919 */ /* 0x000e6e0000002100 */
[----:B------:R-:W2:Y:S01]  /*0020*/  LDC.64 R4, c[0x0][0x210] ;  /* 0x00008400ff047b82 */ /* 0x000ea20000000a00 */
[----:B------:R-:W-:Y:S01]  /*0030*/  ULDC.64 UR6, c[0x0][0x208] ;  /* 0x0000820000067ab9 */ /* 0x000fe20000000a00 */
[----:B------:R-:W3:Y:S01]  /*0040*/  S2R R3, SR_CTAID.X ;  /* 0x0000000000037919 */ /* 0x000ee20000002500 */
[----:B------:R-:W4:Y:S01]  /*0050*/  S2R R2, SR_CTAID.Y ;  /* 0x0000000000027919 */ /* 0x000f220000002600 */
[----:B-1----:R-:W-:Y:S01]  /*0060*/  SHF.R.U32.HI R0, RZ, 0x3, R13 ;  /* 0x00000003ff007819 */ /* 0x002fe2000001160d */
[----:B------:R-:W-:-:S02]  /*0070*/  IMAD.SHL.U32 R20, R13, 0x4, RZ ;  /* 0x000000040d147824 */ /* 0x000fc400078e00ff */
[----:B---3--:R-:W-:Y:S01]  /*0080*/  IMAD.SHL.U32 R3, R3, 0x20, RZ ;  /* 0x0000002003037824 */ /* 0x008fe200078e00ff */
[----:B------:R-:W-:Y:S01]  /*0090*/  SGXT.U32 R0, R0, 0x4 ;  /* 0x000000040000781a */ /* 0x000fe20000000000 */
[----:B----4-:R-:W-:-:S03]  /*00a0*/  IMAD.SHL.U32 R21, R2, 0x20, RZ ;  /* 0x0000002002157824 */ /* 0x010fc600078e00ff */
[----:B------:R-:W-:Y:S02]  /*00b0*/  LOP3.LUT R8, R3, 0x1c, R20, 0xf8, !PT ;  /* 0x0000001c03087812 */ /* 0x000fe400078ef814 */
[----:B------:R-:W-:Y:S02]  /*00c0*/  LOP3.LUT R6, R21, R0, RZ, 0xfc, !PT ;  /* 0x0000000015067212 */ /* 0x000fe400078efcff */
[----:B------:R-:W-:-:S03]  /*00d0*/  LOP3.LUT R7, R21, 0x10, R0, 0xfe, !PT ;  /* 0x0000001015077812 */ /* 0x000fc600078efe00 */
[--C-:B------:R-:W-:Y:S02]  /*00e0*/  IMAD R9, R6, 0x1000, R8.reuse ;  /* 0x0000100006097824 */ /* 0x100fe400078e0208 */
[----:B------:R-:W-:Y:S02]  /*00f0*/  IMAD R11, R7, 0x1000, R8 ;  /* 0x00001000070b7824 */ /* 0x000fe400078e0208 */
[----:B--2---:R-:W-:-:S04]  /*0100*/  IMAD.WIDE R6, R9, 0x4, R4 ;  /* 0x0000000409067825 */ /* 0x004fc800078e0204 */
[----:B------:R-:W-:Y:S02]  /*0110*/  IMAD.WIDE R8, R11, 0x4, R4 ;  /* 0x000000040b087825 */ /* 0x000fe400078e0204 */
[----:B------:R-:W2:Y:S04]  /*0120*/  LDG.E.EL.128 R4, desc[UR6][R6.64] ;  /* 0x0000000606047981 */ /* 0x000ea8000c2e1d00 */
[----:B------:R-:W3:Y:S01]  /*0130*/  LDG.E.EL.128 R8, desc[UR6][R8.64] ;  /* 0x0000000608087981 */ /* 0x000ee2000c2e1d00 */
[----:B------:R-:W1:Y:S01]  /*0140*/  S2UR UR5, SR_CgaCtaId ;  /* 0x00000000000579c3 */ /* 0x000e620000008800 */
[C---:B------:R-:W-:Y:S01]  /*0150*/  IMAD.SHL.U32 R12, R13.reuse, 0x80, RZ ;  /* 0x000000800d0c7824 */ /* 0x040fe200078e00ff */
[----:B------:R-:W-:Y:S01]  /*0160*/  UMOV UR4, 0x400 ;  /* 0x0000040000047882 */ /* 0x000fe20000000000 */
[----:B------:R-:W-:Y:S01]  /*0170*/  IMAD.SHL.U32 R13, R13, 0x2, RZ ;  /* 0x000000020d0d7824 */ /* 0x000fe200078e00ff */
[----:B------:R-:W-:-:S02]  /*0180*/  SHF.R.S32.HI R2, RZ, 0x1a, R2 ;  /* 0x0000001aff027819 */ /* 0x000fc40000011402 */
[----:B------:R-:W-:Y:S02]  /*0190*/  LOP3.LUT R15, R12, 0x380, RZ, 0xc0, !PT ;  /* 0x000003800c0f7812 */ /* 0x000fe400078ec0ff */
[----:B------:R-:W-:Y:S02]  /*01a0*/  LOP3.LUT R12, R20, 0x1fc, RZ, 0xc0, !PT ;  /* 0x000001fc140c7812 */ /* 0x000fe400078ec0ff */
[----:B------:R-:W-:Y:S02]  /*01b0*/  LOP3.LUT R18, R13, 0xf0, RZ, 0xc0, !PT ;  /* 0x000000f00d127812 */ /* 0x000fe400078ec0ff */
[C---:B------:R-:W-:Y:S02]  /*01c0*/  LOP3.LUT R13, R15.reuse, R0, RZ, 0xfc, !PT ;  /* 0x000000000f0d7212 */ /* 0x040fe400078efcff */
[----:B------:R-:W-:Y:S02]  /*01d0*/  LOP3.LUT R16, R15, 0x20, RZ, 0xfc, !PT ;  /* 0x000000200f107812 */ /* 0x000fe400078efcff */
[----:B------:R-:W-:-:S02]  /*01e0*/  LOP3.LUT R22, R12, 0x200, RZ, 0xfc, !PT ;  /* 0x000002000c167812 */ /* 0x000fc400078efcff */
[C---:B------:R-:W-:Y:S02]  /*01f0*/  LOP3.LUT R17, R15.reuse, 0x40, RZ, 0xfc, !PT ;  /* 0x000000400f117812 */ /* 0x040fe400078efcff */
[----:B------:R-:W-:Y:S02]  /*0200*/  LOP3.LUT R19, R15, 0x60, RZ, 0xfc, !PT ;  /* 0x000000600f137812 */ /* 0x000fe400078efcff */
[----:B------:R-:W-:Y:S01]  /*0210*/  SHF.R.U32.HI R22, RZ, 0x1, R22 ;  /* 0x00000001ff167819 */ /* 0x000fe20000011616 */
[----:B-1----:R-:W-:Y:S01]  /*0220*/  UPRMT UR4, UR5, 0x654, UR4 ;  /* 0x0000065405047896 */ /* 0x002fe20008000004 */
[----:B------:R-:W-:Y:S02]  /*0230*/  LOP3.LUT R20, R21, 0x1c, R20, 0xf8, !PT ;  /* 0x0000001c15147812 */ /* 0x000fe400078ef814 */
[----:B------:R-:W-:-:S03]  /*0240*/  SGXT R21, R2, 0x1 ;  /* 0x000000010215781a */ /* 0x000fc60000000200 */
[----:B------:R-:W-:Y:S01]  /*0250*/  LEA.HI R14, R15, UR4, RZ, 0x1f ;  /* 0x000000040f0e7c11 */ /* 0x000fe2000f8ff8ff */
[----:B------:R-:W-:Y:S01]  /*0260*/  VIADD R15, R18, UR4 ;  /* 0x00000004120f7c36 */ /* 0x000fe20008000000 */
[----:B------:R-:W-:Y:S02]  /*0270*/  LEA.HI R16, R16, UR4, RZ, 0x1f ;  /* 0x0000000410107c11 */ /* 0x000fe4000f8ff8ff */
[----:B------:R-:W-:Y:S01]  /*0280*/  LEA.HI R18, R17, UR4, RZ, 0x1f ;  /* 0x0000000411127c11 */ /* 0x000fe2000f8ff8ff */
[----:B------:R-:W-:Y:S01]  /*0290*/  IMAD R23, R13, 0x4, R14 ;  /* 0x000000040d177824 */ /* 0x000fe200078e020e */
[----:B------:R-:W-:Y:S01]  /*02a0*/  LEA.HI R14, R19, UR4, RZ, 0x1f ;  /* 0x00000004130e7c11 */ /* 0x000fe2000f8ff8ff */
[----:B------:R-:W-:Y:S01]  /*02b0*/  IMAD R15, R12, 0x4, R15 ;  /* 0x000000040c0f7824 */ /* 0x000fe200078e020f */
[----:B------:R-:W-:Y:S01]  /*02c0*/  LOP3.LUT R17, R22, 0x1f0, RZ, 0xc0, !PT ;  /* 0x000001f016117812 */ /* 0x000fe200078ec0ff */
[----:B------:R-:W-:Y:S01]  /*02d0*/  IMAD R22, R13, 0x4, R16 ;  /* 0x000000040d167824 */ /* 0x000fe200078e0210 */
[----:B------:R-:W-:Y:S01]  /*02e0*/  LEA.HI R21, R21, R20, RZ, 0x8 ;  /* 0x0000001415157211 */ /* 0x000fe200078f40ff */
[----:B------:R-:W-:-:S02]  /*02f0*/  IMAD R25, R13, 0x4, R18 ;  /* 0x000000040d197824 */ /* 0x000fc400078e0212 */
[----:B------:R-:W-:Y:S02]  /*0300*/  IMAD R24, R13, 0x4, R14 ;  /* 0x000000040d187824 */ /* 0x000fe400078e020e */
[----:B------:R-:W-:Y:S02]  /*0310*/  VIADD R17, R17, UR4 ;  /* 0x0000000411117c36 */ /* 0x000fe40008000000 */
[C---:B------:R-:W-:Y:S01]  /*0320*/  IMAD.SHL.U32 R2, R21.reuse, 0x1000, RZ ;  /* 0x0000100015027824 */ /* 0x040fe200078e00ff */
[----:B------:R-:W-:Y:S01]  /*0330*/  LOP3.LUT R21, R21, 0xffffff00, RZ, 0xc0, !PT ;  /* 0xffffff0015157812 */ /* 0x000fe200078ec0ff */
[----:B------:R-:W-:-:S03]  /*0340*/  IMAD R17, R12, 0x4, R17 ;  /* 0x000000040c117824 */ /* 0x000fc600078e0211 */
[----:B------:R-:W-:-:S04]  /*0350*/  LOP3.LUT R2, R2, 0xfff00000, RZ, 0xc0, !PT ;  /* 0xfff0000002027812 */ /* 0x000fc800078ec0ff */
[----:B------:R-:W-:Y:S02]  /*0360*/  IADD3 R21, R2, R20, -R21 ;  /* 0x0000001402157210 */ /* 0x000fe40007ffe815 */
[----:B------:R-:W-:Y:S02]  /*0370*/  LOP3.LUT R2, R3, R0, RZ, 0xfc, !PT ;  /* 0x0000000003027212 */ /* 0x000fe400078efcff */
[----:B------:R-:W-:-:S03]  /*0380*/  LOP3.LUT R0, R3, 0x10, R0, 0xfe, !PT ;  /* 0x0000001003007812 */ /* 0x000fc600078efe00 */
[--C-:B------:R-:W-:Y:S02]  /*0390*/  IMAD R3, R2, 0x100, R21.reuse ;  /* 0x0000010002037824 */ /* 0x100fe400078e0215 */
[----:B------:R-:W-:Y:S01]  /*03a0*/  IMAD R21, R0, 0x100, R21 ;  /* 0x0000010000157824 */ /* 0x000fe200078e0215 */
[----:B--2---:R-:W-:Y:S04]  /*03b0*/  STS [R23], R4 ;  /* 0x0000000417007388 */ /* 0x004fe80000000800 */
[----:B------:R1:W-:Y:S04]  /*03c0*/  STS [R22+0x80], R5 ;  /* 0x0000800516007388 */ /* 0x0003e80000000800 */
[----:B------:R-:W-:Y:S04]  /*03d0*/  STS [R25+0x100], R6 ;  /* 0x0001000619007388 */ /* 0x000fe80000000800 */
[----:B------:R-:W-:Y:S01]  /*03e0*/  STS [R24+0x180], R7 ;  /* 0x0001800718007388 */ /* 0x000fe20000000800 */
[----:B-1----:R-:W1:Y:S03]  /*03f0*/  LDC.64 R4, c[0x0][0x218] ;  /* 0x00008600ff047b82 */ /* 0x002e660000000a00 */
[----:B---3--:R-:W-:Y:S04]  /*0400*/  STS [R23+0x40], R8 ;  /* 0x0000400817007388 */ /* 0x008fe80000000800 */
[----:B------:R-:W-:Y:S04]  /*0410*/  STS [R22+0xc0], R9 ;  /* 0x0000c00916007388 */ /* 0x000fe80000000800 */
[----:B------:R-:W-:Y:S04]  /*0420*/  STS [R25+0x140], R10 ;  /* 0x0001400a19007388 */ /* 0x000fe80000000800 */
[----:B------:R-:W-:Y:S01]  /*0430*/  STS [R24+0x1c0], R11 ;  /* 0x0001c00b18007388 */ /* 0x000fe20000000800 */
[----:B------:R-:W-:Y:S01]  /*0440*/  BAR.SYNC.DEFER_BLOCKING 0x0 ;  /* 0x0000000000007b1d */ /* 0x000fe20000010000 */
[----:B-1----:R-:W-:-:S04]  /*0450*/  IMAD.WIDE R2, R3, 0x4, R4 ;  /* 0x0000000403027825 */ /* 0x002fc800078e0204 */
[----:B------:R-:W-:Y:S01]  /*0460*/  IMAD.WIDE R4, R21, 0x4, R4 ;  /* 0x0000000415047825 */ /* 0x000fe200078e0204 */
[----:B------:R-:W1:Y:S04]  /*0470*/  LDS.128 R12, [R15] ;  /* 0x000000000f0c7984 */ /* 0x000e680000000c00 */
[----:B------:R-:W2:Y:S04]  /*0480*/  LDS.128 R16, [R17+0x800] ;  /* 0x0008000011107984 */ /* 0x000ea80000000c00 */
[----:B-1----:R-:W-:Y:S04]  /*0490*/  STG.E.128 desc[UR6][R2.64], R12 ;  /* 0x0000000c02007986 */ /* 0x002fe8000c101d06 */
[----:B--2---:R-:W-:Y:S01]  /*04a0*/  STG.E.128 desc[UR6][R4.64], R16 ;  /* 0x0000001004007986 */ /* 0x004fe2000c101d06 */
[----:B------:R-:W-:Y:S05]  /*04b0*/  EXIT ;  /* 0x000000000000794d */ /* 0x000fea0003800000 */
.L_x_0:
[----:B------:R-:W-:-:S00]  /*04c0*/  BRA `(.L_x_0) ;  /* 0xfffffffc00fc7947 */ /* 0x000fc0000383ffff */
[----:B------:R-:W-:-:S00]  /*04d0*/  NOP ;  /* 0x0000000000007918 */ /* 0x000fc00000000000 */
        /* <DEDUP_REMOVED lines=10> */
.L_x_1:


//--------------------- .nv.shared.triton_poi_fused_1 --------------------------
	.section	.nv.shared.triton_poi_fused_1,"aw",@nobits
	.sectionflags	@""
	.align	16
	.zero		1024


//--------------------- .nv.constant0.triton_poi_fused_1 --------------------------
	.section	.nv.constant0.triton_poi_fused_1,"a",@progbits
	.sectionflags	@""
	.align	4
.nv.constant0.triton_poi_fused_1:
	.zero		552
